//
// Generated by NVIDIA NVVM Compiler
//
// Compiler Build ID: CL-36424714
// Cuda compilation tools, release 13.0, V13.0.88
// Based on NVVM 20.0.0
//

.version 9.0
.target sm_100
.address_size 64

	// .globl	_Z11matchKernelPcS_P5matchlii
// _ZZ11matchKernelPcS_P5matchliiE3seq has been demoted

.visible .entry _Z11matchKernelPcS_P5matchlii(
	.param .u64 .ptr .align 1 _Z11matchKernelPcS_P5matchlii_param_0,
	.param .u64 .ptr .align 1 _Z11matchKernelPcS_P5matchlii_param_1,
	.param .u64 .ptr .align 1 _Z11matchKernelPcS_P5matchlii_param_2,
	.param .u64 _Z11matchKernelPcS_P5matchlii_param_3,
	.param .u32 _Z11matchKernelPcS_P5matchlii_param_4,
	.param .u32 _Z11matchKernelPcS_P5matchlii_param_5
)
{
	.reg .pred 	%p<54>;
	.reg .b16 	%rs<252>;
	.reg .b32 	%r<20>;
	.reg .b64 	%rd<34>;
	// demoted variable
	.shared .align 1 .b8 _ZZ11matchKernelPcS_P5matchliiE3seq[25];
	ld.param.u64 	%rd5, [_Z11matchKernelPcS_P5matchlii_param_1];
	ld.param.u64 	%rd6, [_Z11matchKernelPcS_P5matchlii_param_2];
	ld.param.u32 	%r4, [_Z11matchKernelPcS_P5matchlii_param_5];
	cvta.to.global.u64 	%rd1, %rd6;
	setp.lt.s32 	%p1, %r4, 1;
	@%p1 bra 	$L__BB0_2;
	mov.u32 	%r5, %ctaid.x;
	mul.wide.u32 	%rd8, %r5, 16;
	add.s64 	%rd9, %rd1, %rd8;
	mov.b32 	%r6, 0;
	st.global.u32 	[%rd9+8], %r6;
$L__BB0_2:
	ld.param.u32 	%r17, [_Z11matchKernelPcS_P5matchlii_param_4];
	ld.param.u64 	%rd31, [_Z11matchKernelPcS_P5matchlii_param_3];
	mov.u32 	%r7, %ctaid.x;
	shl.b32 	%r8, %r7, 5;
	cvt.u64.u32 	%rd10, %r8;
	cvta.to.global.u64 	%rd11, %rd5;
	add.s64 	%rd12, %rd11, %rd10;
	ld.global.u8 	%rs1, [%rd12];
	st.shared.u8 	[_ZZ11matchKernelPcS_P5matchliiE3seq], %rs1;
	ld.global.u8 	%rs2, [%rd12+1];
	st.shared.u8 	[_ZZ11matchKernelPcS_P5matchliiE3seq+1], %rs2;
	ld.global.u8 	%rs3, [%rd12+2];
	st.shared.u8 	[_ZZ11matchKernelPcS_P5matchliiE3seq+2], %rs3;
	ld.global.u8 	%rs4, [%rd12+3];
	st.shared.u8 	[_ZZ11matchKernelPcS_P5matchliiE3seq+3], %rs4;
	ld.global.u8 	%rs5, [%rd12+4];
	st.shared.u8 	[_ZZ11matchKernelPcS_P5matchliiE3seq+4], %rs5;
	ld.global.u8 	%rs6, [%rd12+5];
	st.shared.u8 	[_ZZ11matchKernelPcS_P5matchliiE3seq+5], %rs6;
	ld.global.u8 	%rs7, [%rd12+6];
	st.shared.u8 	[_ZZ11matchKernelPcS_P5matchliiE3seq+6], %rs7;
	ld.global.u8 	%rs8, [%rd12+7];
	st.shared.u8 	[_ZZ11matchKernelPcS_P5matchliiE3seq+7], %rs8;
	ld.global.u8 	%rs9, [%rd12+8];
	st.shared.u8 	[_ZZ11matchKernelPcS_P5matchliiE3seq+8], %rs9;
	ld.global.u8 	%rs10, [%rd12+9];
	st.shared.u8 	[_ZZ11matchKernelPcS_P5matchliiE3seq+9], %rs10;
	ld.global.u8 	%rs11, [%rd12+10];
	st.shared.u8 	[_ZZ11matchKernelPcS_P5matchliiE3seq+10], %rs11;
	ld.global.u8 	%rs12, [%rd12+11];
	st.shared.u8 	[_ZZ11matchKernelPcS_P5matchliiE3seq+11], %rs12;
	ld.global.u8 	%rs13, [%rd12+12];
	st.shared.u8 	[_ZZ11matchKernelPcS_P5matchliiE3seq+12], %rs13;
	ld.global.u8 	%rs14, [%rd12+13];
	st.shared.u8 	[_ZZ11matchKernelPcS_P5matchliiE3seq+13], %rs14;
	ld.global.u8 	%rs15, [%rd12+14];
	st.shared.u8 	[_ZZ11matchKernelPcS_P5matchliiE3seq+14], %rs15;
	ld.global.u8 	%rs16, [%rd12+15];
	st.shared.u8 	[_ZZ11matchKernelPcS_P5matchliiE3seq+15], %rs16;
	ld.global.u8 	%rs17, [%rd12+16];
	st.shared.u8 	[_ZZ11matchKernelPcS_P5matchliiE3seq+16], %rs17;
	ld.global.u8 	%rs18, [%rd12+17];
	st.shared.u8 	[_ZZ11matchKernelPcS_P5matchliiE3seq+17], %rs18;
	ld.global.u8 	%rs19, [%rd12+18];
	st.shared.u8 	[_ZZ11matchKernelPcS_P5matchliiE3seq+18], %rs19;
	ld.global.u8 	%rs20, [%rd12+19];
	st.shared.u8 	[_ZZ11matchKernelPcS_P5matchliiE3seq+19], %rs20;
	ld.global.u8 	%rs21, [%rd12+20];
	st.shared.u8 	[_ZZ11matchKernelPcS_P5matchliiE3seq+20], %rs21;
	ld.global.u8 	%rs22, [%rd12+21];
	st.shared.u8 	[_ZZ11matchKernelPcS_P5matchliiE3seq+21], %rs22;
	ld.global.u8 	%rs23, [%rd12+22];
	st.shared.u8 	[_ZZ11matchKernelPcS_P5matchliiE3seq+22], %rs23;
	ld.global.u8 	%rs24, [%rd12+23];
	st.shared.u8 	[_ZZ11matchKernelPcS_P5matchliiE3seq+23], %rs24;
	ld.global.u8 	%rs25, [%rd12+24];
	st.shared.u8 	[_ZZ11matchKernelPcS_P5matchliiE3seq+24], %rs25;
	shl.b64 	%rd13, %rd31, 2;
	cvt.s64.s32 	%rd14, %r17;
	sub.s64 	%rd15, %rd13, %rd14;
	setp.lt.s64 	%p2, %rd15, 1;
	@%p2 bra 	$L__BB0_7;
	ld.param.u64 	%rd28, [_Z11matchKernelPcS_P5matchlii_param_0];
	cvta.to.global.u64 	%rd17, %rd28;
	ld.global.u8 	%rs251, [%rd17];
	ld.global.u8 	%rs250, [%rd17+1];
	ld.global.u8 	%rs249, [%rd17+2];
	ld.global.u8 	%rs248, [%rd17+3];
	ld.global.u8 	%rs247, [%rd17+4];
	ld.global.u8 	%rs246, [%rd17+5];
	ld.global.u8 	%rs245, [%rd17+6];
	ld.global.u8 	%rs244, [%rd17+7];
	ld.global.u8 	%rs243, [%rd17+8];
	ld.global.u8 	%rs242, [%rd17+9];
	ld.global.u8 	%rs241, [%rd17+10];
	ld.global.u8 	%rs240, [%rd17+11];
	ld.global.u8 	%rs239, [%rd17+12];
	ld.global.u8 	%rs238, [%rd17+13];
	ld.global.u8 	%rs237, [%rd17+14];
	ld.global.u8 	%rs236, [%rd17+15];
	ld.global.u8 	%rs235, [%rd17+16];
	ld.global.u8 	%rs234, [%rd17+17];
	ld.global.u8 	%rs233, [%rd17+18];
	ld.global.u8 	%rs232, [%rd17+19];
	ld.global.u8 	%rs231, [%rd17+20];
	ld.global.u8 	%rs230, [%rd17+21];
	ld.global.u8 	%rs229, [%rd17+22];
	ld.global.u8 	%rs228, [%rd17+23];
	ld.global.u8 	%rs227, [%rd17+24];
	mov.b64 	%rd33, 0;
	mov.b32 	%r19, 3;
	mov.u32 	%r10, %ctaid.x;
	mul.wide.u32 	%rd19, %r10, 16;
$L__BB0_4:
	and.b16  	%rs101, %rs251, 255;
	setp.ne.s16 	%p3, %rs1, %rs101;
	and.b16  	%rs103, %rs250, 255;
	setp.ne.s16 	%p4, %rs2, %rs103;
	or.pred  	%p5, %p3, %p4;
	and.b16  	%rs105, %rs249, 255;
	setp.ne.s16 	%p6, %rs3, %rs105;
	or.pred  	%p7, %p5, %p6;
	and.b16  	%rs107, %rs248, 255;
	setp.ne.s16 	%p8, %rs4, %rs107;
	or.pred  	%p9, %p7, %p8;
	and.b16  	%rs109, %rs247, 255;
	setp.ne.s16 	%p10, %rs5, %rs109;
	or.pred  	%p11, %p9, %p10;
	and.b16  	%rs111, %rs246, 255;
	setp.ne.s16 	%p12, %rs6, %rs111;
	or.pred  	%p13, %p11, %p12;
	and.b16  	%rs113, %rs245, 255;
	setp.ne.s16 	%p14, %rs7, %rs113;
	or.pred  	%p15, %p13, %p14;
	and.b16  	%rs115, %rs244, 255;
	setp.ne.s16 	%p16, %rs8, %rs115;
	or.pred  	%p17, %p15, %p16;
	and.b16  	%rs117, %rs243, 255;
	setp.ne.s16 	%p18, %rs9, %rs117;
	or.pred  	%p19, %p17, %p18;
	and.b16  	%rs119, %rs242, 255;
	setp.ne.s16 	%p20, %rs10, %rs119;
	or.pred  	%p21, %p19, %p20;
	and.b16  	%rs121, %rs241, 255;
	setp.ne.s16 	%p22, %rs11, %rs121;
	or.pred  	%p23, %p21, %p22;
	and.b16  	%rs123, %rs240, 255;
	setp.ne.s16 	%p24, %rs12, %rs123;
	or.pred  	%p25, %p23, %p24;
	and.b16  	%rs125, %rs239, 255;
	setp.ne.s16 	%p26, %rs13, %rs125;
	or.pred  	%p27, %p25, %p26;
	and.b16  	%rs127, %rs238, 255;
	setp.ne.s16 	%p28, %rs14, %rs127;
	or.pred  	%p29, %p27, %p28;
	and.b16  	%rs129, %rs237, 255;
	setp.ne.s16 	%p30, %rs15, %rs129;
	or.pred  	%p31, %p29, %p30;
	and.b16  	%rs131, %rs236, 255;
	setp.ne.s16 	%p32, %rs16, %rs131;
	or.pred  	%p33, %p31, %p32;
	and.b16  	%rs133, %rs235, 255;
	setp.ne.s16 	%p34, %rs17, %rs133;
	or.pred  	%p35, %p33, %p34;
	and.b16  	%rs135, %rs234, 255;
	setp.ne.s16 	%p36, %rs18, %rs135;
	or.pred  	%p37, %p35, %p36;
	and.b16  	%rs137, %rs233, 255;
	setp.ne.s16 	%p38, %rs19, %rs137;
	or.pred  	%p39, %p37, %p38;
	and.b16  	%rs139, %rs232, 255;
	setp.ne.s16 	%p40, %rs20, %rs139;
	or.pred  	%p41, %p39, %p40;
	and.b16  	%rs141, %rs231, 255;
	setp.ne.s16 	%p42, %rs21, %rs141;
	or.pred  	%p43, %p41, %p42;
	and.b16  	%rs143, %rs230, 255;
	setp.ne.s16 	%p44, %rs22, %rs143;
	or.pred  	%p45, %p43, %p44;
	and.b16  	%rs145, %rs229, 255;
	setp.ne.s16 	%p46, %rs23, %rs145;
	or.pred  	%p47, %p45, %p46;
	and.b16  	%rs147, %rs228, 255;
	setp.ne.s16 	%p48, %rs24, %rs147;
	or.pred  	%p49, %p47, %p48;
	and.b16  	%rs149, %rs227, 255;
	setp.ne.s16 	%p50, %rs25, %rs149;
	or.pred  	%p51, %p49, %p50;
	@%p51 bra 	$L__BB0_6;
	ld.param.u64 	%rd30, [_Z11matchKernelPcS_P5matchlii_param_2];
	cvta.to.global.u64 	%rd18, %rd30;
	add.s64 	%rd20, %rd18, %rd19;
	ld.global.u32 	%r11, [%rd20+8];
	add.s32 	%r12, %r11, 1;
	st.global.u32 	[%rd20+8], %r12;
	st.global.u64 	[%rd20], %rd33;
$L__BB0_6:
	ld.param.u32 	%r18, [_Z11matchKernelPcS_P5matchlii_param_4];
	ld.param.u64 	%rd32, [_Z11matchKernelPcS_P5matchlii_param_3];
	ld.param.u64 	%rd29, [_Z11matchKernelPcS_P5matchlii_param_0];
	setp.eq.s32 	%p52, %r19, -1;
	selp.b32 	%r13, 3, %r19, %p52;
	and.b16  	%rs151, %rs227, 252;
	shr.u16 	%rs152, %rs151, 2;
	shl.b16 	%rs153, %rs227, 6;
	shr.u16 	%rs154, %rs228, 2;
	and.b16  	%rs155, %rs154, 63;
	or.b16  	%rs76, %rs153, %rs155;
	shl.b16 	%rs156, %rs228, 6;
	shr.u16 	%rs157, %rs229, 2;
	and.b16  	%rs158, %rs157, 63;
	or.b16  	%rs77, %rs156, %rs158;
	shl.b16 	%rs159, %rs229, 6;
	shr.u16 	%rs160, %rs230, 2;
	and.b16  	%rs161, %rs160, 63;
	or.b16  	%rs78, %rs159, %rs161;
	shl.b16 	%rs162, %rs230, 6;
	shr.u16 	%rs163, %rs231, 2;
	and.b16  	%rs164, %rs163, 63;
	or.b16  	%rs79, %rs162, %rs164;
	shl.b16 	%rs165, %rs231, 6;
	shr.u16 	%rs166, %rs232, 2;
	and.b16  	%rs167, %rs166, 63;
	or.b16  	%rs80, %rs165, %rs167;
	shl.b16 	%rs168, %rs232, 6;
	shr.u16 	%rs169, %rs233, 2;
	and.b16  	%rs170, %rs169, 63;
	or.b16  	%rs81, %rs168, %rs170;
	shl.b16 	%rs171, %rs233, 6;
	shr.u16 	%rs172, %rs234, 2;
	and.b16  	%rs173, %rs172, 63;
	or.b16  	%rs82, %rs171, %rs173;
	shl.b16 	%rs174, %rs234, 6;
	shr.u16 	%rs175, %rs235, 2;
	and.b16  	%rs176, %rs175, 63;
	or.b16  	%rs83, %rs174, %rs176;
	shl.b16 	%rs177, %rs235, 6;
	shr.u16 	%rs178, %rs236, 2;
	and.b16  	%rs179, %rs178, 63;
	or.b16  	%rs84, %rs177, %rs179;
	shl.b16 	%rs180, %rs236, 6;
	shr.u16 	%rs181, %rs237, 2;
	and.b16  	%rs182, %rs181, 63;
	or.b16  	%rs85, %rs180, %rs182;
	shl.b16 	%rs183, %rs237, 6;
	shr.u16 	%rs184, %rs238, 2;
	and.b16  	%rs185, %rs184, 63;
	or.b16  	%rs86, %rs183, %rs185;
	shl.b16 	%rs186, %rs238, 6;
	shr.u16 	%rs187, %rs239, 2;
	and.b16  	%rs188, %rs187, 63;
	or.b16  	%rs87, %rs186, %rs188;
	shl.b16 	%rs189, %rs239, 6;
	shr.u16 	%rs190, %rs240, 2;
	and.b16  	%rs191, %rs190, 63;
	or.b16  	%rs88, %rs189, %rs191;
	shl.b16 	%rs192, %rs240, 6;
	shr.u16 	%rs193, %rs241, 2;
	and.b16  	%rs194, %rs193, 63;
	or.b16  	%rs89, %rs192, %rs194;
	shl.b16 	%rs195, %rs241, 6;
	shr.u16 	%rs196, %rs242, 2;
	and.b16  	%rs197, %rs196, 63;
	or.b16  	%rs90, %rs195, %rs197;
	shl.b16 	%rs198, %rs242, 6;
	shr.u16 	%rs199, %rs243, 2;
	and.b16  	%rs200, %rs199, 63;
	or.b16  	%rs91, %rs198, %rs200;
	shl.b16 	%rs201, %rs243, 6;
	shr.u16 	%rs202, %rs244, 2;
	and.b16  	%rs203, %rs202, 63;
	or.b16  	%rs92, %rs201, %rs203;
	shl.b16 	%rs204, %rs244, 6;
	shr.u16 	%rs205, %rs245, 2;
	and.b16  	%rs206, %rs205, 63;
	or.b16  	%rs93, %rs204, %rs206;
	shl.b16 	%rs207, %rs245, 6;
	shr.u16 	%rs208, %rs246, 2;
	and.b16  	%rs209, %rs208, 63;
	or.b16  	%rs94, %rs207, %rs209;
	shl.b16 	%rs210, %rs246, 6;
	shr.u16 	%rs211, %rs247, 2;
	and.b16  	%rs212, %rs211, 63;
	or.b16  	%rs95, %rs210, %rs212;
	shl.b16 	%rs213, %rs247, 6;
	shr.u16 	%rs214, %rs248, 2;
	and.b16  	%rs215, %rs214, 63;
	or.b16  	%rs96, %rs213, %rs215;
	shl.b16 	%rs216, %rs248, 6;
	shr.u16 	%rs217, %rs249, 2;
	and.b16  	%rs218, %rs217, 63;
	or.b16  	%rs97, %rs216, %rs218;
	shl.b16 	%rs219, %rs249, 6;
	shr.u16 	%rs220, %rs250, 2;
	and.b16  	%rs221, %rs220, 63;
	or.b16  	%rs98, %rs219, %rs221;
	shl.b16 	%rs222, %rs250, 6;
	shr.u16 	%rs223, %rs251, 2;
	and.b16  	%rs224, %rs223, 63;
	or.b16  	%rs251, %rs222, %rs224;
	add.s64 	%rd21, %rd33, 100;
	shr.u64 	%rd22, %rd21, 2;
	cvta.to.global.u64 	%rd23, %rd29;
	add.s64 	%rd24, %rd23, %rd22;
	ld.global.u8 	%r14, [%rd24];
	shl.b32 	%r15, %r13, 1;
	shl.b32 	%r16, %r14, %r15;
	cvt.u16.u32 	%rs225, %r16;
	and.b16  	%rs226, %rs225, -64;
	or.b16  	%rs227, %rs226, %rs152;
	add.s32 	%r19, %r13, -1;
	add.s64 	%rd33, %rd33, 1;
	shl.b64 	%rd25, %rd32, 2;
	cvt.s64.s32 	%rd26, %r18;
	sub.s64 	%rd27, %rd25, %rd26;
	setp.lt.s64 	%p53, %rd33, %rd27;
	mov.u16 	%rs228, %rs76;
	mov.u16 	%rs229, %rs77;
	mov.u16 	%rs230, %rs78;
	mov.u16 	%rs231, %rs79;
	mov.u16 	%rs232, %rs80;
	mov.u16 	%rs233, %rs81;
	mov.u16 	%rs234, %rs82;
	mov.u16 	%rs235, %rs83;
	mov.u16 	%rs236, %rs84;
	mov.u16 	%rs237, %rs85;
	mov.u16 	%rs238, %rs86;
	mov.u16 	%rs239, %rs87;
	mov.u16 	%rs240, %rs88;
	mov.u16 	%rs241, %rs89;
	mov.u16 	%rs242, %rs90;
	mov.u16 	%rs243, %rs91;
	mov.u16 	%rs244, %rs92;
	mov.u16 	%rs245, %rs93;
	mov.u16 	%rs246, %rs94;
	mov.u16 	%rs247, %rs95;
	mov.u16 	%rs248, %rs96;
	mov.u16 	%rs249, %rs97;
	mov.u16 	%rs250, %rs98;
	@%p53 bra 	$L__BB0_4;
$L__BB0_7:
	ret;

}


// ===== COMPILED SASS (sm_100) =====

	.target	sm_100

	.elftype	@"ET_EXEC"


//--------------------- .note.nv.tkinfo           --------------------------
	.section	.note.nv.tkinfo,"",@"SHT_NOTE"
	.sectionflags	@"SHF_NOTE_NV_TKINFO"
	.tkinfo
        /*0018*/ 	.word	0x00000002
        /*0030*/ 	.string	""
        /*0030*/ 	.string	"ptxas"
        /*0030*/ 	.string	"Cuda compilation tools, release 13.0, V13.0.88"
        /*0030*/ 	.string	"Build cuda_13.0.r13.0/compiler.36424714_0"
        /*0030*/ 	.string	"-arch sm_100 -m 64 "



//--------------------- .note.nv.cuinfo           --------------------------
	.section	.note.nv.cuinfo,"",@"SHT_NOTE"
	.sectionflags	@"SHF_NOTE_NV_CUINFO"
        /*0018*/ 	.short	0x0002
        /*001a*/ 	.short	0x0064
        /*001c*/ 	.short	0x0082
	.zero		2


//--------------------- .nv.info                  --------------------------
	.section	.nv.info,"",@"SHT_CUDA_INFO"
	.align	4


	//----- nvinfo : EIATTR_REGCOUNT
	.align		4
        /*0000*/ 	.byte	0x04, 0x2f
        /*0002*/ 	.short	(.L_1 - .L_0)
	.align		4
.L_0:
        /*0004*/ 	.word	index@(_Z11matchKernelPcS_P5matchlii)
        /*0008*/ 	.word	0x00000043


	//----- nvinfo : EIATTR_FRAME_SIZE
	.align		4
.L_1:
        /*000c*/ 	.byte	0x04, 0x11
        /*000e*/ 	.short	(.L_3 - .L_2)
	.align		4
.L_2:
        /*0010*/ 	.word	index@(_Z11matchKernelPcS_P5matchlii)
        /*0014*/ 	.word	0x00000000


	//----- nvinfo : EIATTR_MIN_STACK_SIZE
	.align		4
.L_3:
        /*0018*/ 	.byte	0x04, 0x12
        /*001a*/ 	.short	(.L_5 - .L_4)
	.align		4
.L_4:
        /*001c*/ 	.word	index@(_Z11matchKernelPcS_P5matchlii)
        /*0020*/ 	.word	0x00000000
.L_5:


//--------------------- .nv.compat                --------------------------
	.section	.nv.compat,"",@"SHT_CUDA_COMPAT_INFO"
	.align	4
        /*0000*/ 	.byte	0x02, 0x09, 0x00, 0x00, 0x02, 0x02, 0x01, 0x00, 0x02, 0x05, 0x05, 0x00, 0x03, 0x07, 0x01, 0x01
        /*0010*/ 	.byte	0x02, 0x03, 0x00, 0x00, 0x02, 0x06, 0x01, 0x00, 0x04, 0x0b, 0x08, 0x00, 0x09, 0x00, 0x00, 0x00
        /*0020*/ 	.byte	0x00, 0x00, 0x00, 0x00


//--------------------- .nv.info._Z11matchKernelPcS_P5matchlii --------------------------
	.section	.nv.info._Z11matchKernelPcS_P5matchlii,"",@"SHT_CUDA_INFO"
	.sectionflags	@""
	.align	4


	//----- nvinfo : EIATTR_CUDA_API_VERSION
	.align		4
        /*0000*/ 	.byte	0x04, 0x37
        /*0002*/ 	.short	(.L_7 - .L_6)
.L_6:
        /*0004*/ 	.word	0x00000082


	//----- nvinfo : EIATTR_KPARAM_INFO
	.align		4
.L_7:
        /*0008*/ 	.byte	0x04, 0x17
        /*000a*/ 	.short	(.L_9 - .L_8)
.L_8:
        /*000c*/ 	.word	0x00000000
        /*0010*/ 	.short	0x0005
        /*0012*/ 	.short	0x0024
        /*0014*/ 	.byte	0x00, 0xf0, 0x11, 0x00


	//----- nvinfo : EIATTR_KPARAM_INFO
	.align		4
.L_9:
        /*0018*/ 	.byte	0x04, 0x17
        /*001a*/ 	.short	(.L_11 - .L_10)
.L_10:
        /*001c*/ 	.word	0x00000000
        /*0020*/ 	.short	0x0004
        /*0022*/ 	.short	0x0020
        /*0024*/ 	.byte	0x00, 0xf0, 0x11, 0x00


	//----- nvinfo : EIATTR_KPARAM_INFO
	.align		4
.L_11:
        /*0028*/ 	.byte	0x04, 0x17
        /*002a*/ 	.short	(.L_13 - .L_12)
.L_12:
        /*002c*/ 	.word	0x00000000
        /*0030*/ 	.short	0x0003
        /*0032*/ 	.short	0x0018
        /*0034*/ 	.byte	0x00, 0xf0, 0x21, 0x00


	//----- nvinfo : EIATTR_KPARAM_INFO
	.align		4
.L_13:
        /*0038*/ 	.byte	0x04, 0x17
        /*003a*/ 	.short	(.L_15 - .L_14)
.L_14:
        /*003c*/ 	.word	0x00000000
        /*0040*/ 	.short	0x0002
        /*0042*/ 	.short	0x0010
        /*0044*/ 	.byte	0x00, 0xf5, 0x21, 0x00


	//----- nvinfo : EIATTR_KPARAM_INFO
	.align		4
.L_15:
        /*0048*/ 	.byte	0x04, 0x17
        /*004a*/ 	.short	(.L_17 - .L_16)
.L_16:
        /*004c*/ 	.word	0x00000000
        /*0050*/ 	.short	0x0001
        /*0052*/ 	.short	0x0008
        /*0054*/ 	.byte	0x00, 0xf5, 0x21, 0x00


	//----- nvinfo : EIATTR_KPARAM_INFO
	.align		4
.L_17:
        /*0058*/ 	.byte	0x04, 0x17
        /*005a*/ 	.short	(.L_19 - .L_18)
.L_18:
        /*005c*/ 	.word	0x00000000
        /*0060*/ 	.short	0x0000
        /*0062*/ 	.short	0x0000
        /*0064*/ 	.byte	0x00, 0xf5, 0x21, 0x00


	//----- nvinfo : EIATTR_SPARSE_MMA_MASK
	.align		4
.L_19:
        /*0068*/ 	.byte	0x03, 0x50
        /*006a*/ 	.short	0x0000


	//----- nvinfo : EIATTR_MAXREG_COUNT
	.align		4
        /*006c*/ 	.byte	0x03, 0x1b
        /*006e*/ 	.short	0x00ff


	//----- nvinfo : EIATTR_MERCURY_ISA_VERSION
	.align		4
        /*0070*/ 	.byte	0x03, 0x5f
        /*0072*/ 	.short	0x0101


	//----- nvinfo : EIATTR_VRC_CTA_INIT_COUNT
	.align		4
        /*0074*/ 	.byte	0x02, 0x4a
	.zero		1
	.zero		1


	//----- nvinfo : EIATTR_EXIT_INSTR_OFFSETS
	.align		4
        /*0078*/ 	.byte	0x04, 0x1c
        /*007a*/ 	.short	(.L_21 - .L_20)


	//   ....[0]....
.L_20:
        /*007c*/ 	.word	0x00000480


	//   ....[1]....
        /*0080*/ 	.word	0x00001290


	//----- nvinfo : EIATTR_CBANK_PARAM_SIZE
	.align		4
.L_21:
        /*0084*/ 	.byte	0x03, 0x19
        /*0086*/ 	.short	0x0028


	//----- nvinfo : EIATTR_PARAM_CBANK
	.align		4
        /*0088*/ 	.byte	0x04, 0x0a
        /*008a*/ 	.short	(.L_23 - .L_22)
	.align		4
.L_22:
        /*008c*/ 	.word	index@(.nv.constant0._Z11matchKernelPcS_P5matchlii)
        /*0090*/ 	.short	0x0380
        /*0092*/ 	.short	0x0028


	//----- nvinfo : EIATTR_SW_WAR
	.align		4
.L_23:
        /*0094*/ 	.byte	0x04, 0x36
        /*0096*/ 	.short	(.L_25 - .L_24)
.L_24:
        /*0098*/ 	.word	0x00000008
.L_25:


//--------------------- .nv.callgraph             --------------------------
	.section	.nv.callgraph,"",@"SHT_CUDA_CALLGRAPH"
	.align	4
	.sectionentsize	8
	.align		4
        /*0000*/ 	.word	0x00000000
	.align		4
        /*0004*/ 	.word	0xffffffff
	.align		4
        /*0008*/ 	.word	0x00000000
	.align		4
        /*000c*/ 	.word	0xfffffffe
	.align		4
        /*0010*/ 	.word	0x00000000
	.align		4
        /*0014*/ 	.word	0xfffffffd
	.align		4
        /*0018*/ 	.word	0x00000000
	.align		4
        /*001c*/ 	.word	0xfffffffc


//--------------------- .text._Z11matchKernelPcS_P5matchlii --------------------------
	.section	.text._Z11matchKernelPcS_P5matchlii,"ax",@progbits
	.align	128
        .global         _Z11matchKernelPcS_P5matchlii
        .type           _Z11matchKernelPcS_P5matchlii,@function
        .size           _Z11matchKernelPcS_P5matchlii,(.L_x_2 - _Z11matchKernelPcS_P5matchlii)
        .other          _Z11matchKernelPcS_P5matchlii,@"STO_CUDA_ENTRY STV_DEFAULT"
_Z11matchKernelPcS_P5matchlii:
.text._Z11matchKernelPcS_P5matchlii:
[----:B------:R-:W-:Y:S08]  /*0000*/  LDC R1, c[0x0][0x37c] ;  /* 0x0000df00ff017b82 */ /* 0x000ff00000000800 */
[----:B------:R-:W0:Y:S01]  /*0010*/  LDC R0, c[0x0][0x3a4] ;  /* 0x0000e900ff007b82 */ /* 0x000e220000000800 */
[----:B------:R-:W1:Y:S01]  /*0020*/  S2R R3, SR_CTAID.X ;  /* 0x0000000000037919 */ /* 0x000e620000002500 */
[----:B------:R-:W2:Y:S06]  /*0030*/  LDCU.64 UR10, c[0x0][0x358] ;  /* 0x00006b00ff0a77ac */ /* 0x000eac0008000a00 */
[----:B------:R-:W1:Y:S08]  /*0040*/  LDC.64 R24, c[0x0][0x388] ;  /* 0x0000e200ff187b82 */ /* 0x000e700000000a00 */
[----:B------:R-:W3:Y:S01]  /*0050*/  LDC.64 R28, c[0x0][0x398] ;  /* 0x0000e600ff1c7b82 */ /* 0x000ee20000000a00 */
[----:B0-----:R-:W-:-:S07]  /*0060*/  ISETP.GE.AND P0, PT, R0, 0x1, PT ;  /* 0x000000010000780c */ /* 0x001fce0003f06270 */
[----:B------:R-:W0:Y:S01]  /*0070*/  LDC R31, c[0x0][0x3a0] ;  /* 0x0000e800ff1f7b82 */ /* 0x000e220000000800 */
[----:B-1----:R-:W-:-:S07]  /*0080*/  LEA R24, P1, R3, R24, 0x5 ;  /* 0x0000001803187211 */ /* 0x002fce00078228ff */
[----:B------:R-:W1:Y:S01]  /*0090*/  @P0 LDC.64 R10, c[0x0][0x390] ;  /* 0x0000e400ff0a0b82 */ /* 0x000e620000000a00 */
[----:B------:R-:W-:Y:S02]  /*00a0*/  IMAD.X R25, RZ, RZ, R25, P1 ;  /* 0x000000ffff197224 */ /* 0x000fe400008e0619 */
[----:B-1----:R-:W-:-:S05]  /*00b0*/  @P0 IMAD.WIDE.U32 R10, R3, 0x10, R10 ;  /* 0x00000010030a0825 */ /* 0x002fca00078e000a */
[----:B--2---:R1:W-:Y:S04]  /*00c0*/  @P0 STG.E desc[UR10][R10.64+0x8], RZ ;  /* 0x000008ff0a000986 */ /* 0x0043e8000c10190a */
[----:B------:R-:W2:Y:S04]  /*00d0*/  LDG.E.U8 R64, desc[UR10][R24.64] ;  /* 0x0000000a18407981 */ /* 0x000ea8000c1e1100 */
[----:B------:R-:W4:Y:S04]  /*00e0*/  LDG.E.U8 R63, desc[UR10][R24.64+0x1] ;  /* 0x0000010a183f7981 */ /* 0x000f28000c1e1100 */
[----:B------:R-:W5:Y:S04]  /*00f0*/  LDG.E.U8 R62, desc[UR10][R24.64+0x2] ;  /* 0x0000020a183e7981 */ /* 0x000f68000c1e1100 */
        /* <DEDUP_REMOVED lines=8> */
[----:B-1----:R-:W5:Y:S04]  /*0180*/  LDG.E.U8 R10, desc[UR10][R24.64+0xb] ;  /* 0x00000b0a180a7981 */ /* 0x002f68000c1e1100 */
        /* <DEDUP_REMOVED lines=12> */
[----:B------:R-:W5:Y:S01]  /*0250*/  LDG.E.U8 R23, desc[UR10][R24.64+0x18] ;  /* 0x0000180a18177981 */ /* 0x000f62000c1e1100 */
[----:B------:R-:W1:Y:S01]  /*0260*/  S2UR UR5, SR_CgaCtaId ;  /* 0x00000000000579c3 */ /* 0x000e620000008800 */
[C---:B---3--:R-:W-:Y:S01]  /*0270*/  SHF.L.U64.HI R29, R28.reuse, 0x2, R29 ;  /* 0x000000021c1d7819 */ /* 0x048fe2000001021d */
[----:B------:R-:W-:Y:S01]  /*0280*/  UMOV UR4, 0x400 ;  /* 0x0000040000047882 */ /* 0x000fe20000000000 */
[----:B0-----:R-:W-:-:S02]  /*0290*/  LEA R27, P0, R28, -R31, 0x2 ;  /* 0x8000001f1c1b7211 */ /* 0x001fc400078010ff */
[----:B------:R-:W-:-:S05]  /*02a0*/  SHF.R.S32.HI R26, RZ, 0x1f, R31 ;  /* 0x0000001fff1a7819 */ /* 0x000fca000001141f */
[----:B------:R-:W-:Y:S01]  /*02b0*/  IMAD.X R26, R29, 0x1, ~R26, P0 ;  /* 0x000000011d1a7824 */ /* 0x000fe200000e0e1a */
[----:B------:R-:W-:-:S04]  /*02c0*/  ISETP.GE.U32.AND P0, PT, R27, 0x1, PT ;  /* 0x000000011b00780c */ /* 0x000fc80003f06070 */
[----:B------:R-:W-:Y:S01]  /*02d0*/  ISETP.GE.AND.EX P0, PT, R26, RZ, PT, P0 ;  /* 0x000000ff1a00720c */ /* 0x000fe20003f06300 */
[----:B-1----:R-:W-:-:S09]  /*02e0*/  ULEA UR4, UR5, UR4, 0x18 ;  /* 0x0000000405047291 */ /* 0x002fd2000f8ec0ff */
[----:B--2---:R0:W-:Y:S04]  /*02f0*/  STS.U8 [UR4], R64 ;  /* 0x00000040ff007988 */ /* 0x0041e80008000004 */
[----:B----4-:R0:W-:Y:S04]  /*0300*/  STS.U8 [UR4+0x1], R63 ;  /* 0x0000013fff007988 */ /* 0x0101e80008000004 */
[----:B-----5:R0:W-:Y:S04]  /*0310*/  STS.U8 [UR4+0x2], R62 ;  /* 0x0000023eff007988 */ /* 0x0201e80008000004 */
[----:B------:R0:W-:Y:S04]  /*0320*/  STS.U8 [UR4+0x3], R0 ;  /* 0x00000300ff007988 */ /* 0x0001e80008000004 */
        /* <DEDUP_REMOVED lines=20> */
[----:B------:R0:W-:Y:S01]  /*0470*/  STS.U8 [UR4+0x18], R23 ;  /* 0x00001817ff007988 */ /* 0x0001e20008000004 */
[----:B------:R-:W-:Y:S05]  /*0480*/  @!P0 EXIT ;  /* 0x000000000000894d */ /* 0x000fea0003800000 */
[----:B------:R-:W1:Y:S01]  /*0490*/  LDC.64 R50, c[0x0][0x380] ;  /* 0x0000e000ff327b82 */ /* 0x000e620000000a00 */
[----:B------:R-:W2:Y:S01]  /*04a0*/  LDCU UR16, c[0x0][0x3a0] ;  /* 0x00007400ff1077ac */ /* 0x000ea20008000800 */
[----:B------:R-:W3:Y:S01]  /*04b0*/  LDCU.64 UR14, c[0x0][0x398] ;  /* 0x00007300ff0e77ac */ /* 0x000ee20008000a00 */
[----:B------:R-:W4:Y:S01]  /*04c0*/  LDCU.64 UR12, c[0x0][0x380] ;  /* 0x00007000ff0c77ac */ /* 0x000f220008000a00 */
[----:B-1----:R1:W5:Y:S04]  /*04d0*/  LDG.E.U8 R24, desc[UR10][R50.64] ;  /* 0x0000000a32187981 */ /* 0x002368000c1e1100 */
[----:B------:R1:W5:Y:S04]  /*04e0*/  LDG.E.U8 R25, desc[UR10][R50.64+0x1] ;  /* 0x0000010a32197981 */ /* 0x000368000c1e1100 */
        /* <DEDUP_REMOVED lines=22> */
[----:B------:R1:W5:Y:S01]  /*0650*/  LDG.E.U8 R48, desc[UR10][R50.64+0x18] ;  /* 0x0000180a32307981 */ /* 0x000362000c1e1100 */
[----:B------:R-:W-:Y:S01]  /*0660*/  UMOV UR4, URZ ;  /* 0x000000ff00047c82 */ /* 0x000fe20008000000 */
[----:B------:R-:W-:Y:S01]  /*0670*/  UMOV UR5, URZ ;  /* 0x000000ff00057c82 */ /* 0x000fe20008000000 */
[----:B--234-:R-:W-:-:S05]  /*0680*/  UMOV UR6, 0x3 ;  /* 0x0000000300067882 */ /* 0x01cfca0000000000 */
.L_x_0:
[----:B-1---5:R-:W-:Y:S02]  /*0690*/  LOP3.LUT R50, R25, 0xff, RZ, 0xc0, !PT ;  /* 0x000000ff19327812 */ /* 0x022fe400078ec0ff */
[----:B------:R-:W-:Y:S02]  /*06a0*/  LOP3.LUT R49, R24, 0xff, RZ, 0xc0, !PT ;  /* 0x000000ff18317812 */ /* 0x000fe400078ec0ff */
[----:B------:R-:W-:Y:S02]  /*06b0*/  ISETP.NE.AND P0, PT, R63, R50, PT ;  /* 0x000000323f00720c */ /* 0x000fe40003f05270 */
[----:B------:R-:W-:Y:S02]  /*06c0*/  LOP3.LUT R51, R26, 0xff, RZ, 0xc0, !PT ;  /* 0x000000ff1a337812 */ /* 0x000fe400078ec0ff */
[----:B------:R-:W-:Y:S02]  /*06d0*/  ISETP.NE.OR P0, PT, R64, R49, P0 ;  /* 0x000000314000720c */ /* 0x000fe40000705670 */
[----:B------:R-:W-:-:S02]  /*06e0*/  LOP3.LUT R49, R27, 0xff, RZ, 0xc0, !PT ;  /* 0x000000ff1b317812 */ /* 0x000fc400078ec0ff */
[----:B------:R-:W-:Y:S02]  /*06f0*/  ISETP.NE.OR P0, PT, R62, R51, P0 ;  /* 0x000000333e00720c */ /* 0x000fe40000705670 */
[----:B------:R-:W-:Y:S02]  /*0700*/  LOP3.LUT R51, R28, 0xff, RZ, 0xc0, !PT ;  /* 0x000000ff1c337812 */ /* 0x000fe400078ec0ff */
[----:B------:R-:W-:Y:S02]  /*0710*/  ISETP.NE.OR P0, PT, R0, R49, P0 ;  /* 0x000000310000720c */ /* 0x000fe40000705670 */
        /* <DEDUP_REMOVED lines=39> */
[----:B------:R-:W-:-:S04]  /*0990*/  ISETP.NE.OR P0, PT, R22, R49, P0 ;  /* 0x000000311600720c */ /* 0x000fc80000705670 */
[----:B------:R-:W-:-:S13]  /*09a0*/  ISETP.NE.OR P0, PT, R23, R50, P0 ;  /* 0x000000321700720c */ /* 0x000fda0000705670 */
[----:B------:R-:W1:Y:S02]  /*09b0*/  @!P0 LDC.64 R52, c[0x0][0x390] ;  /* 0x0000e400ff348b82 */ /* 0x000e640000000a00 */
[----:B-1----:R-:W-:-:S05]  /*09c0*/  @!P0 IMAD.WIDE.U32 R52, R3, 0x10, R52 ;  /* 0x0000001003348825 */ /* 0x002fca00078e0034 */
[----:B------:R-:W2:Y:S01]  /*09d0*/  @!P0 LDG.E R49, desc[UR10][R52.64+0x8] ;  /* 0x0000080a34318981 */ /* 0x000ea2000c1e1900 */
[----:B------:R-:W-:Y:S02]  /*09e0*/  UIADD3 UR7, UP0, UPT, UR4, 0x64, URZ ;  /* 0x0000006404077890 */ /* 0x000fe4000ff1e0ff */
[----:B------:R-:W-:Y:S02]  /*09f0*/  IMAD.U32 R50, RZ, RZ, UR4 ;  /* 0x00000004ff327e24 */ /* 0x000fe4000f8e00ff */
[----:B------:R-:W-:Y:S01]  /*0a00*/  IMAD.U32 R51, RZ, RZ, UR5 ;  /* 0x00000005ff337e24 */ /* 0x000fe2000f8e00ff */
[----:B------:R-:W-:-:S04]  /*0a10*/  UIADD3.X UR8, UPT, UPT, URZ, UR5, URZ, UP0, !UPT ;  /* 0x00000005ff087290 */ /* 0x000fc800087fe4ff */
[----:B------:R-:W-:Y:S01]  /*0a20*/  USHF.R.U64 UR7, UR7, 0x2, UR8 ;  /* 0x0000000207077899 */ /* 0x000fe20008001208 */
[----:B------:R1:W-:Y:S03]  /*0a30*/  @!P0 STG.E.64 desc[UR10][R52.64], R50 ;  /* 0x0000003234008986 */ /* 0x0003e6000c101b0a */
[----:B------:R-:W-:-:S04]  /*0a40*/  UIADD3 UR7, UP0, UPT, UR7, UR12, URZ ;  /* 0x0000000c07077290 */ /* 0x000fc8000ff1e0ff */
[----:B------:R-:W-:Y:S02]  /*0a50*/  ULEA.HI.X UR8, UR8, UR13, URZ, 0x1e, UP0 ;  /* 0x0000000d08087291 */ /* 0x000fe400080ff4ff */
[----:B------:R-:W-:-:S04]  /*0a60*/  IMAD.U32 R54, RZ, RZ, UR7 ;  /* 0x00000007ff367e24 */ /* 0x000fc8000f8e00ff */
[----:B------:R-:W-:Y:S01]  /*0a70*/  IMAD.U32 R55, RZ, RZ, UR8 ;  /* 0x00000008ff377e24 */ /* 0x000fe2000f8e00ff */
[----:B-1----:R-:W-:-:S04]  /*0a80*/  LOP3.LUT R50, R37, 0xffff, RZ, 0xc0, !PT ;  /* 0x0000ffff25327812 */ /* 0x002fc800078ec0ff */
[----:B------:R-:W-:-:S04]  /*0a90*/  SHF.R.U32.HI R50, RZ, 0x2, R50 ;  /* 0x00000002ff327819 */ /* 0x000fc80000011632 */
[----:B------:R-:W-:Y:S02]  /*0aa0*/  LOP3.LUT R51, R50, 0x3f, RZ, 0xc0, !PT ;  /* 0x0000003f32337812 */ /* 0x000fe400078ec0ff */
[----:B------:R-:W-:-:S03]  /*0ab0*/  LOP3.LUT R56, R36, 0xffff, RZ, 0xc0, !PT ;  /* 0x0000ffff24387812 */ /* 0x000fc600078ec0ff */
[C---:B------:R-:W-:Y:S01]  /*0ac0*/  IMAD R50, R38.reuse, 0x40, R51 ;  /* 0x0000004026327824 */ /* 0x040fe200078e0233 */
[----:B------:R-:W-:Y:S02]  /*0ad0*/  LOP3.LUT R38, R38, 0xffff, RZ, 0xc0, !PT ;  /* 0x0000ffff26267812 */ /* 0x000fe400078ec0ff */
[----:B------:R-:W-:Y:S02]  /*0ae0*/  SHF.R.U32.HI R51, RZ, 0x2, R56 ;  /* 0x00000002ff337819 */ /* 0x000fe40000011638 */
[----:B------:R-:W-:Y:S02]  /*0af0*/  SHF.R.U32.HI R38, RZ, 0x2, R38 ;  /* 0x00000002ff267819 */ /* 0x000fe40000011626 */
[----:B------:R-:W-:Y:S02]  /*0b00*/  LOP3.LUT R56, R51, 0x3f, RZ, 0xc0, !PT ;  /* 0x0000003f33387812 */ /* 0x000fe400078ec0ff */
[----:B------:R-:W-:-:S03]  /*0b10*/  LOP3.LUT R38, R38, 0x3f, RZ, 0xc0, !PT ;  /* 0x0000003f26267812 */ /* 0x000fc600078ec0ff */
[----:B------:R-:W-:Y:S01]  /*0b20*/  IMAD R51, R37, 0x40, R56 ;  /* 0x0000004025337824 */ /* 0x000fe200078e0238 */
[C---:B------:R-:W-:Y:S01]  /*0b30*/  LOP3.LUT R37, R39.reuse, 0xffff, RZ, 0xc0, !PT ;  /* 0x0000ffff27257812 */ /* 0x040fe200078ec0ff */
[----:B------:R-:W-:-:S03]  /*0b40*/  IMAD R38, R39, 0x40, R38 ;  /* 0x0000004027267824 */ /* 0x000fc600078e0226 */
[----:B------:R-:W-:-:S04]  /*0b50*/  SHF.R.U32.HI R37, RZ, 0x2, R37 ;  /* 0x00000002ff257819 */ /* 0x000fc80000011625 */
[----:B------:R-:W-:Y:S01]  /*0b60*/  LOP3.LUT R37, R37, 0x3f, RZ, 0xc0, !PT ;  /* 0x0000003f25257812 */ /* 0x000fe200078ec0ff */
[----:B--2---:R-:W-:-:S05]  /*0b70*/  @!P0 VIADD R57, R49, 0x1 ;  /* 0x0000000131398836 */ /* 0x004fca0000000000 */
[----:B------:R1:W-:Y:S04]  /*0b80*/  @!P0 STG.E desc[UR10][R52.64+0x8], R57 ;  /* 0x0000083934008986 */ /* 0x0003e8000c10190a */
[----:B------:R2:W3:Y:S01]  /*0b90*/  LDG.E.U8 R49, desc[UR10][R54.64] ;  /* 0x0000000a36317981 */ /* 0x0004e2000c1e1100 */
[----:B------:R-:W-:Y:S02]  /*0ba0*/  UISETP.NE.AND UP0, UPT, UR6, -0x1, UPT ;  /* 0xffffffff0600788c */ /* 0x000fe4000bf05270 */
[----:B------:R-:W-:Y:S02]  /*0bb0*/  USHF.L.U64.HI UR7, UR14, 0x2, UR15 ;  /* 0x000000020e077899 */ /* 0x000fe4000801020f */
[----:B------:R-:W-:Y:S02]  /*0bc0*/  USEL UR6, UR6, 0x3, UP0 ;  /* 0x0000000306067887 */ /* 0x000fe40008000000 */
[----:B------:R-:W-:Y:S01]  /*0bd0*/  UIADD3 UR4, UP0, UPT, UR4, 0x1, URZ ;  /* 0x0000000104047890 */ /* 0x000fe2000ff1e0ff */
[----:B-1----:R-:W-:Y:S01]  /*0be0*/  LOP3.LUT R52, R35, 0xffff, RZ, 0xc0, !PT ;  /* 0x0000ffff23347812 */ /* 0x002fe200078ec0ff */
[----:B------:R-:W-:Y:S01]  /*0bf0*/  USHF.R.S32.HI UR8, URZ, 0x1f, UR16 ;  /* 0x0000001fff087899 */ /* 0x000fe20008011410 */
[----:B------:R-:W-:Y:S01]  /*0c00*/  LOP3.LUT R53, R34, 0xffff, RZ, 0xc0, !PT ;  /* 0x0000ffff22357812 */ /* 0x000fe200078ec0ff */
[----:B------:R-:W-:Y:S01]  /*0c10*/  ULEA UR17, UP1, UR14, -UR16, 0x2 ;  /* 0x800000100e117291 */ /* 0x000fe2000f8210ff */
[----:B------:R-:W-:Y:S01]  /*0c20*/  SHF.R.U32.HI R39, RZ, 0x2, R52 ;  /* 0x00000002ff277819 */ /* 0x000fe20000011634 */
[----:B------:R-:W-:-:S02]  /*0c30*/  UIADD3.X UR5, UPT, UPT, URZ, UR5, URZ, UP0, !UPT ;  /* 0x00000005ff057290 */ /* 0x000fc400087fe4ff */
[----:B------:R-:W-:Y:S01]  /*0c40*/  UIADD3.X UR7, UPT, UPT, ~UR8, UR7, URZ, UP1, !UPT ;  /* 0x0000000708077290 */ /* 0x000fe20008ffe5ff */
[----:B------:R-:W-:Y:S01]  /*0c50*/  LOP3.LUT R39, R39, 0x3f, RZ, 0xc0, !PT ;  /* 0x0000003f27277812 */ /* 0x000fe200078ec0ff */
[----:B------:R-:W-:Y:S02]  /*0c60*/  UISETP.GE.U32.AND UP0, UPT, UR4, UR17, UPT ;  /* 0x000000110400728c */ /* 0x000fe4000bf06070 */
[----:B------:R-:W-:Y:S02]  /*0c70*/  USHF.L.U32 UR9, UR6, 0x1, URZ ;  /* 0x0000000106097899 */ /* 0x000fe400080006ff */
[----:B------:R-:W-:Y:S01]  /*0c80*/  IMAD R52, R36, 0x40, R39 ;  /* 0x0000004024347824 */ /* 0x000fe200078e0227 */
[C---:B------:R-:W-:Y:S01]  /*0c90*/  LOP3.LUT R36, R40.reuse, 0xffff, RZ, 0xc0, !PT ;  /* 0x0000ffff28247812 */ /* 0x040fe200078ec0ff */
[----:B------:R-:W-:Y:S01]  /*0ca0*/  IMAD R39, R40, 0x40, R37 ;  /* 0x0000004028277824 */ /* 0x000fe200078e0225 */
[----:B------:R-:W-:Y:S01]  /*0cb0*/  SHF.R.U32.HI R37, RZ, 0x2, R53 ;  /* 0x00000002ff257819 */ /* 0x000fe20000011635 */
[----:B------:R-:W-:Y:S01]  /*0cc0*/  UISETP.GE.AND.EX UP0, UPT, UR5, UR7, UPT, UP0 ;  /* 0x000000070500728c */ /* 0x000fe2000bf06300 */
[----:B------:R-:W-:Y:S01]  /*0cd0*/  SHF.R.U32.HI R36, RZ, 0x2, R36 ;  /* 0x00000002ff247819 */ /* 0x000fe20000011624 */
[----:B------:R-:W-:Y:S01]  /*0ce0*/  UIADD3 UR6, UPT, UPT, UR6, -0x1, URZ ;  /* 0xffffffff06067890 */ /* 0x000fe2000fffe0ff */
[----:B------:R-:W-:-:S02]  /*0cf0*/  LOP3.LUT R40, R37, 0x3f, RZ, 0xc0, !PT ;  /* 0x0000003f25287812 */ /* 0x000fc400078ec0ff */
[----:B------:R-:W-:Y:S02]  /*0d00*/  LOP3.LUT R36, R36, 0x3f, RZ, 0xc0, !PT ;  /* 0x0000003f24247812 */ /* 0x000fe400078ec0ff */
[----:B------:R-:W-:Y:S01]  /*0d10*/  LOP3.LUT R37, R33, 0xffff, RZ, 0xc0, !PT ;  /* 0x0000ffff21257812 */ /* 0x000fe200078ec0ff */
[----:B------:R-:W-:Y:S01]  /*0d20*/  IMAD R53, R35, 0x40, R40 ;  /* 0x0000004023357824 */ /* 0x000fe200078e0228 */
[C---:B------:R-:W-:Y:S01]  /*0d30*/  LOP3.LUT R35, R41.reuse, 0xffff, RZ, 0xc0, !PT ;  /* 0x0000ffff29237812 */ /* 0x040fe200078ec0ff */
[----:B------:R-:W-:Y:S01]  /*0d40*/  IMAD R40, R41, 0x40, R36 ;  /* 0x0000004029287824 */ /* 0x000fe200078e0224 */
[----:B------:R-:W-:Y:S02]  /*0d50*/  SHF.R.U32.HI R36, RZ, 0x2, R37 ;  /* 0x00000002ff247819 */ /* 0x000fe40000011625 */
[----:B------:R-:W-:Y:S02]  /*0d60*/  SHF.R.U32.HI R35, RZ, 0x2, R35 ;  /* 0x00000002ff237819 */ /* 0x000fe40000011623 */
[----:B------:R-:W-:-:S02]  /*0d70*/  LOP3.LUT R37, R36, 0x3f, RZ, 0xc0, !PT ;  /* 0x0000003f24257812 */ /* 0x000fc400078ec0ff */
[----:B------:R-:W-:Y:S02]  /*0d80*/  LOP3.LUT R35, R35, 0x3f, RZ, 0xc0, !PT ;  /* 0x0000003f23237812 */ /* 0x000fe400078ec0ff */
[----:B------:R-:W-:Y:S01]  /*0d90*/  LOP3.LUT R36, R32, 0xffff, RZ, 0xc0, !PT ;  /* 0x0000ffff20247812 */ /* 0x000fe200078ec0ff */
[----:B--2---:R-:W-:Y:S01]  /*0da0*/  IMAD R54, R34, 0x40, R37 ;  /* 0x0000004022367824 */ /* 0x004fe200078e0225 */
[C---:B------:R-:W-:Y:S01]  /*0db0*/  LOP3.LUT R34, R42.reuse, 0xffff, RZ, 0xc0, !PT ;  /* 0x0000ffff2a227812 */ /* 0x040fe200078ec0ff */
[----:B------:R-:W-:Y:S01]  /*0dc0*/  IMAD R41, R42, 0x40, R35 ;  /* 0x000000402a297824 */ /* 0x000fe200078e0223 */
[----:B------:R-:W-:Y:S02]  /*0dd0*/  SHF.R.U32.HI R35, RZ, 0x2, R36 ;  /* 0x00000002ff237819 */ /* 0x000fe40000011624 */
[----:B------:R-:W-:Y:S02]  /*0de0*/  SHF.R.U32.HI R34, RZ, 0x2, R34 ;  /* 0x00000002ff227819 */ /* 0x000fe40000011622 */
[----:B------:R-:W-:-:S02]  /*0df0*/  LOP3.LUT R36, R35, 0x3f, RZ, 0xc0, !PT ;  /* 0x0000003f23247812 */ /* 0x000fc400078ec0ff */
[----:B------:R-:W-:Y:S02]  /*0e00*/  LOP3.LUT R34, R34, 0x3f, RZ, 0xc0, !PT ;  /* 0x0000003f22227812 */ /* 0x000fe400078ec0ff */
[----:B------:R-:W-:Y:S01]  /*0e10*/  LOP3.LUT R35, R31, 0xffff, RZ, 0xc0, !PT ;  /* 0x0000ffff1f237812 */ /* 0x000fe200078ec0ff */
[----:B------:R-:W-:Y:S01]  /*0e20*/  IMAD R55, R33, 0x40, R36 ;  /* 0x0000004021377824 */ /* 0x000fe200078e0224 */
[C---:B------:R-:W-:Y:S01]  /*0e30*/  LOP3.LUT R33, R43.reuse, 0xffff, RZ, 0xc0, !PT ;  /* 0x0000ffff2b217812 */ /* 0x040fe200078ec0ff */
[----:B------:R-:W-:Y:S01]  /*0e40*/  IMAD R42, R43, 0x40, R34 ;  /* 0x000000402b2a7824 */ /* 0x000fe200078e0222 */
[----:B------:R-:W-:Y:S02]  /*0e50*/  SHF.R.U32.HI R34, RZ, 0x2, R35 ;  /* 0x00000002ff227819 */ /* 0x000fe40000011623 */
[----:B------:R-:W-:Y:S02]  /*0e60*/  LOP3.LUT R36, R30, 0xffff, RZ, 0xc0, !PT ;  /* 0x0000ffff1e247812 */ /* 0x000fe400078ec0ff */
[----:B------:R-:W-:-:S02]  /*0e70*/  SHF.R.U32.HI R33, RZ, 0x2, R33 ;  /* 0x00000002ff217819 */ /* 0x000fc40000011621 */
[----:B------:R-:W-:Y:S02]  /*0e80*/  LOP3.LUT R35, R34, 0x3f, RZ, 0xc0, !PT ;  /* 0x0000003f22237812 */ /* 0x000fe400078ec0ff */
[----:B------:R-:W-:Y:S02]  /*0e90*/  SHF.R.U32.HI R34, RZ, 0x2, R36 ;  /* 0x00000002ff227819 */ /* 0x000fe40000011624 */
[----:B------:R-:W-:Y:S01]  /*0ea0*/  LOP3.LUT R33, R33, 0x3f, RZ, 0xc0, !PT ;  /* 0x0000003f21217812 */ /* 0x000fe200078ec0ff */
[----:B------:R-:W-:Y:S01]  /*0eb0*/  IMAD R56, R32, 0x40, R35 ;  /* 0x0000004020387824 */ /* 0x000fe200078e0223 */
[----:B------:R-:W-:Y:S02]  /*0ec0*/  LOP3.LUT R34, R34, 0x3f, RZ, 0xc0, !PT ;  /* 0x0000003f22227812 */ /* 0x000fe400078ec0ff */
[----:B------:R-:W-:Y:S01]  /*0ed0*/  LOP3.LUT R32, R29, 0xffff, RZ, 0xc0, !PT ;  /* 0x0000ffff1d207812 */ /* 0x000fe200078ec0ff */
[C---:B------:R-:W-:Y:S01]  /*0ee0*/  IMAD R43, R44.reuse, 0x40, R33 ;  /* 0x000000402c2b7824 */ /* 0x040fe200078e0221 */
[----:B------:R-:W-:Y:S01]  /*0ef0*/  LOP3.LUT R44, R44, 0xffff, RZ, 0xc0, !PT ;  /* 0x0000ffff2c2c7812 */ /* 0x000fe200078ec0ff */
[----:B------:R-:W-:Y:S01]  /*0f00*/  IMAD R57, R31, 0x40, R34 ;  /* 0x000000401f397824 */ /* 0x000fe200078e0222 */
[----:B------:R-:W-:-:S02]  /*0f10*/  LOP3.LUT R33, R28, 0xffff, RZ, 0xc0, !PT ;  /* 0x0000ffff1c217812 */ /* 0x000fc400078ec0ff */
[----:B------:R-:W-:Y:S02]  /*0f20*/  SHF.R.U32.HI R31, RZ, 0x2, R44 ;  /* 0x00000002ff1f7819 */ /* 0x000fe4000001162c */
[----:B------:R-:W-:Y:S02]  /*0f30*/  SHF.R.U32.HI R32, RZ, 0x2, R32 ;  /* 0x00000002ff207819 */ /* 0x000fe40000011620 */
[----:B------:R-:W-:Y:S02]  /*0f40*/  LOP3.LUT R44, R31, 0x3f, RZ, 0xc0, !PT ;  /* 0x0000003f1f2c7812 */ /* 0x000fe400078ec0ff */
[----:B------:R-:W-:Y:S02]  /*0f50*/  SHF.R.U32.HI R33, RZ, 0x2, R33 ;  /* 0x00000002ff217819 */ /* 0x000fe40000011621 */
[----:B------:R-:W-:Y:S01]  /*0f60*/  LOP3.LUT R31, R32, 0x3f, RZ, 0xc0, !PT ;  /* 0x0000003f201f7812 */ /* 0x000fe200078ec0ff */
[C---:B------:R-:W-:Y:S01]  /*0f70*/  IMAD R44, R45.reuse, 0x40, R44 ;  /* 0x000000402d2c7824 */ /* 0x040fe200078e022c */
[----:B------:R-:W-:-:S02]  /*0f80*/  LOP3.LUT R45, R45, 0xffff, RZ, 0xc0, !PT ;  /* 0x0000ffff2d2d7812 */ /* 0x000fc400078ec0ff */
[----:B------:R-:W-:Y:S01]  /*0f90*/  LOP3.LUT R32, R33, 0x3f, RZ, 0xc0, !PT ;  /* 0x0000003f21207812 */ /* 0x000fe200078ec0ff */
[----:B------:R-:W-:Y:S01]  /*0fa0*/  IMAD R58, R30, 0x40, R31 ;  /* 0x000000401e3a7824 */ /* 0x000fe200078e021f */
[----:B------:R-:W-:Y:S02]  /*0fb0*/  SHF.R.U32.HI R30, RZ, 0x2, R45 ;  /* 0x00000002ff1e7819 */ /* 0x000fe4000001162d */
[----:B------:R-:W-:Y:S01]  /*0fc0*/  PRMT R37, R50, 0x7610, R37 ;  /* 0x0000761032257816 */ /* 0x000fe20000000025 */
[----:B------:R-:W-:Y:S01]  /*0fd0*/  IMAD R59, R29, 0x40, R32 ;  /* 0x000000401d3b7824 */ /* 0x000fe200078e0220 */
[----:B------:R-:W-:Y:S02]  /*0fe0*/  LOP3.LUT R29, R27, 0xffff, RZ, 0xc0, !PT ;  /* 0x0000ffff1b1d7812 */ /* 0x000fe400078ec0ff */
[----:B------:R-:W-:Y:S02]  /*0ff0*/  LOP3.LUT R45, R30, 0x3f, RZ, 0xc0, !PT ;  /* 0x0000003f1e2d7812 */ /* 0x000fe400078ec0ff */
[----:B------:R-:W-:-:S02]  /*1000*/  SHF.R.U32.HI R29, RZ, 0x2, R29 ;  /* 0x00000002ff1d7819 */ /* 0x000fc4000001161d */
[----:B------:R-:W-:Y:S01]  /*1010*/  PRMT R36, R51, 0x7610, R36 ;  /* 0x0000761033247816 */ /* 0x000fe20000000024 */
[C---:B------:R-:W-:Y:S01]  /*1020*/  IMAD R45, R46.reuse, 0x40, R45 ;  /* 0x000000402e2d7824 */ /* 0x040fe200078e022d */
[----:B------:R-:W-:Y:S02]  /*1030*/  LOP3.LUT R46, R46, 0xffff, RZ, 0xc0, !PT ;  /* 0x0000ffff2e2e7812 */ /* 0x000fe400078ec0ff */
[----:B------:R-:W-:Y:S02]  /*1040*/  LOP3.LUT R31, R29, 0x3f, RZ, 0xc0, !PT ;  /* 0x0000003f1d1f7812 */ /* 0x000fe400078ec0ff */
[----:B------:R-:W-:Y:S02]  /*1050*/  SHF.R.U32.HI R29, RZ, 0x2, R46 ;  /* 0x00000002ff1d7819 */ /* 0x000fe4000001162e */
[----:B------:R-:W-:Y:S01]  /*1060*/  PRMT R35, R52, 0x7610, R35 ;  /* 0x0000761034237816 */ /* 0x000fe20000000023 */
[----:B------:R-:W-:Y:S01]  /*1070*/  IMAD R60, R28, 0x40, R31 ;  /* 0x000000401c3c7824 */ /* 0x000fe200078e021f */
[----:B------:R-:W-:-:S02]  /*1080*/  LOP3.LUT R28, R26, 0xffff, RZ, 0xc0, !PT ;  /* 0x0000ffff1a1c7812 */ /* 0x000fc400078ec0ff */
[----:B------:R-:W-:Y:S02]  /*1090*/  LOP3.LUT R46, R29, 0x3f, RZ, 0xc0, !PT ;  /* 0x0000003f1d2e7812 */ /* 0x000fe400078ec0ff */
[----:B------:R-:W-:Y:S02]  /*10a0*/  LOP3.LUT R29, R24, 0xffff, RZ, 0xc0, !PT ;  /* 0x0000ffff181d7812 */ /* 0x000fe400078ec0ff */
[----:B------:R-:W-:Y:S01]  /*10b0*/  SHF.R.U32.HI R24, RZ, 0x2, R28 ;  /* 0x00000002ff187819 */ /* 0x000fe2000001161c */
[C---:B------:R-:W-:Y:S01]  /*10c0*/  IMAD R46, R47.reuse, 0x40, R46 ;  /* 0x000000402f2e7824 */ /* 0x040fe200078e022e */
[----:B------:R-:W-:Y:S02]  /*10d0*/  LOP3.LUT R47, R47, 0xffff, RZ, 0xc0, !PT ;  /* 0x0000ffff2f2f7812 */ /* 0x000fe400078ec0ff */
[----:B------:R-:W-:Y:S02]  /*10e0*/  SHF.R.U32.HI R29, RZ, 0x2, R29 ;  /* 0x00000002ff1d7819 */ /* 0x000fe4000001161d */
[----:B------:R-:W-:-:S02]  /*10f0*/  LOP3.LUT R28, R24, 0x3f, RZ, 0xc0, !PT ;  /* 0x0000003f181c7812 */ /* 0x000fc400078ec0ff */
[----:B------:R-:W-:Y:S02]  /*1100*/  SHF.R.U32.HI R24, RZ, 0x2, R47 ;  /* 0x00000002ff187819 */ /* 0x000fe4000001162f */
[----:B------:R-:W-:Y:S01]  /*1110*/  LOP3.LUT R30, R29, 0x3f, RZ, 0xc0, !PT ;  /* 0x0000003f1d1e7812 */ /* 0x000fe200078ec0ff */
[----:B------:R-:W-:Y:S01]  /*1120*/  IMAD R61, R27, 0x40, R28 ;  /* 0x000000401b3d7824 */ /* 0x000fe200078e021c */
[----:B------:R-:W-:Y:S02]  /*1130*/  LOP3.LUT R27, R24, 0x3f, RZ, 0xc0, !PT ;  /* 0x0000003f181b7812 */ /* 0x000fe400078ec0ff */
[----:B------:R-:W-:Y:S01]  /*1140*/  PRMT R34, R53, 0x7610, R34 ;  /* 0x0000761035227816 */ /* 0x000fe20000000022 */
[C---:B------:R-:W-:Y:S01]  /*1150*/  IMAD R24, R25.reuse, 0x40, R30 ;  /* 0x0000004019187824 */ /* 0x040fe200078e021e */
[----:B------:R-:W-:Y:S01]  /*1160*/  LOP3.LUT R25, R25, 0xffff, RZ, 0xc0, !PT ;  /* 0x0000ffff19197812 */ /* 0x000fe200078ec0ff */
[C---:B------:R-:W-:Y:S01]  /*1170*/  IMAD R27, R48.reuse, 0x40, R27 ;  /* 0x00000040301b7824 */ /* 0x040fe200078e021b */
[----:B------:R-:W-:-:S02]  /*1180*/  LOP3.LUT R48, R48, 0xfc, RZ, 0xc0, !PT ;  /* 0x000000fc30307812 */ /* 0x000fc400078ec0ff */
[----:B------:R-:W-:Y:S02]  /*1190*/  SHF.R.U32.HI R25, RZ, 0x2, R25 ;  /* 0x00000002ff197819 */ /* 0x000fe40000011619 */
[----:B------:R-:W-:Y:S02]  /*11a0*/  PRMT R47, R27, 0x7610, R47 ;  /* 0x000076101b2f7816 */ /* 0x000fe4000000002f */
[----:B------:R-:W-:Y:S02]  /*11b0*/  LOP3.LUT R25, R25, 0x3f, RZ, 0xc0, !PT ;  /* 0x0000003f19197812 */ /* 0x000fe400078ec0ff */
[----:B------:R-:W-:Y:S02]  /*11c0*/  PRMT R33, R54, 0x7610, R33 ;  /* 0x0000761036217816 */ /* 0x000fe40000000021 */
[----:B------:R-:W-:Y:S01]  /*11d0*/  PRMT R32, R55, 0x7610, R32 ;  /* 0x0000761037207816 */ /* 0x000fe20000000020 */
[----:B------:R-:W-:Y:S01]  /*11e0*/  IMAD R25, R26, 0x40, R25 ;  /* 0x000000401a197824 */ /* 0x000fe200078e0219 */
[----:B------:R-:W-:-:S02]  /*11f0*/  PRMT R31, R56, 0x7610, R31 ;  /* 0x00007610381f7816 */ /* 0x000fc4000000001f */
[----:B------:R-:W-:Y:S02]  /*1200*/  PRMT R30, R57, 0x7610, R30 ;  /* 0x00007610391e7816 */ /* 0x000fe4000000001e */
[----:B------:R-:W-:Y:S02]  /*1210*/  PRMT R29, R58, 0x7610, R29 ;  /* 0x000076103a1d7816 */ /* 0x000fe4000000001d */
[----:B------:R-:W-:Y:S02]  /*1220*/  PRMT R28, R59, 0x7610, R28 ;  /* 0x000076103b1c7816 */ /* 0x000fe4000000001c */
[----:B------:R-:W-:Y:S02]  /*1230*/  PRMT R27, R60, 0x7610, R27 ;  /* 0x000076103c1b7816 */ /* 0x000fe4000000001b */
[----:B------:R-:W-:Y:S02]  /*1240*/  PRMT R26, R61, 0x7610, R26 ;  /* 0x000076103d1a7816 */ /* 0x000fe4000000001a */
[----:B---3--:R-:W-:-:S04]  /*1250*/  SHF.L.U32 R49, R49, UR9, RZ ;  /* 0x0000000931317c19 */ /* 0x008fc800080006ff */
[----:B------:R-:W-:-:S04]  /*1260*/  LOP3.LUT R49, R49, 0xffc0, RZ, 0xc0, !PT ;  /* 0x0000ffc031317812 */ /* 0x000fc800078ec0ff */
[----:B------:R-:W-:Y:S01]  /*1270*/  LEA.HI R48, R48, R49, RZ, 0x1e ;  /* 0x0000003130307211 */ /* 0x000fe200078ff0ff */
[----:B------:R-:W-:Y:S06]  /*1280*/  BRA.U !UP0, `(.L_x_0) ;  /* 0xfffffff508007547 */ /* 0x000fec000b83ffff */
[----:B------:R-:W-:Y:S05]  /*1290*/  EXIT ;  /* 0x000000000000794d */ /* 0x000fea0003800000 */
.L_x_1:
[----:B------:R-:W-:-:S00]  /*12a0*/  BRA `(.L_x_1) ;  /* 0xfffffffc00fc7947 */ /* 0x000fc0000383ffff */
[----:B------:R-:W-:-:S00]  /*12b0*/  NOP ;  /* 0x0000000000007918 */ /* 0x000fc00000000000 */
        /* <DEDUP_REMOVED lines=12> */
.L_x_2:


//--------------------- .nv.shared._Z11matchKernelPcS_P5matchlii --------------------------
	.section	.nv.shared._Z11matchKernelPcS_P5matchlii,"aw",@nobits
	.sectionflags	@""
.nv.shared._Z11matchKernelPcS_P5matchlii:
	.zero		1049


//--------------------- .nv.shared.reserved.0     --------------------------
	.section	.nv.shared.reserved.0,"aw",@nobits
	.weak		__nv_reservedSMEM_offset_0_alias
	.size		__nv_reservedSMEM_offset_0_alias, 0, 64
	.other		__nv_reservedSMEM_offset_0_alias,@"STO_CUDA_RESERVED_SHARED STV_DEFAULT"
__nv_reservedSMEM_offset_0_alias:
	.zero		0
	.zero		64


//--------------------- .nv.constant0._Z11matchKernelPcS_P5matchlii --------------------------
	.section	.nv.constant0._Z11matchKernelPcS_P5matchlii,"a",@progbits
	.sectionflags	@""
	.align	4
.nv.constant0._Z11matchKernelPcS_P5matchlii:
	.zero		936


//--------------------- SYMBOLS --------------------------

	.type		.nv.reservedSmem.offset0,@object
	.size		.nv.reservedSmem.offset0,0x4
	.type		.nv.reservedSmem.cap,@object
	.size		.nv.reservedSmem.cap,0x4
